	.headerflags	@"EF_CUDA_TEXMODE_UNIFIED EF_CUDA_64BIT_ADDRESS EF_CUDA_ACCELERATORS EF_CUDA_SM90 EF_CUDA_VIRTUAL_SM(EF_CUDA_SM90)"
	.elftype	@"ET_EXEC"


//--------------------- .nv.info                  --------------------------
	.section	.nv.info,"",@"SHT_CUDA_INFO"
	.align	4


	//----- nvinfo : EIATTR_REGCOUNT
	.align		4
        /*0000*/ 	.byte	0x04, 0x2f
        /*0002*/ 	.short	(.L_1 - .L_0)
	.align		4
.L_0:
        /*0004*/ 	.word	index@(triton_poi_fused_relu_1)
        /*0008*/ 	.word	0x00000008


	//----- nvinfo : EIATTR_MIN_STACK_SIZE
	.align		4
.L_1:
        /*000c*/ 	.byte	0x04, 0x12
        /*000e*/ 	.short	(.L_3 - .L_2)
	.align		4
.L_2:
        /*0010*/ 	.word	index@(triton_poi_fused_relu_1)
        /*0014*/ 	.word	0x00000000


	//----- nvinfo : EIATTR_FRAME_SIZE
	.align		4
.L_3:
        /*0018*/ 	.byte	0x04, 0x11
        /*001a*/ 	.short	(.L_5 - .L_4)
	.align		4
.L_4:
        /*001c*/ 	.word	index@(triton_poi_fused_relu_1)
        /*0020*/ 	.word	0x00000000


	//----- nvinfo : EIATTR_MIN_STACK_SIZE
	.align		4
.L_5:
        /*0024*/ 	.byte	0x04, 0x12
        /*0026*/ 	.short	(.L_7 - .L_6)
	.align		4
.L_6:
        /*0028*/ 	.word	index@(triton_poi_fused_relu_1)
        /*002c*/ 	.word	0x00000000
.L_7:


//--------------------- .nv.info.triton_poi_fused_relu_1 --------------------------
	.section	.nv.info.triton_poi_fused_relu_1,"",@"SHT_CUDA_INFO"
	.sectionflags	@""
	.align	4


	//----- nvinfo : EIATTR_CUDA_API_VERSION
	.align		4
        /*0000*/ 	.byte	0x04, 0x37
        /*0002*/ 	.short	(.L_9 - .L_8)
.L_8:
        /*0004*/ 	.word	0x0000007c


	//----- nvinfo : EIATTR_KPARAM_INFO
	.align		4
.L_9:
        /*0008*/ 	.byte	0x04, 0x17
        /*000a*/ 	.short	(.L_11 - .L_10)
.L_10:
        /*000c*/ 	.word	0x00000000
        /*0010*/ 	.short	0x0001
        /*0012*/ 	.short	0x0008
        /*0014*/ 	.byte	0x00, 0xf0, 0x11, 0x00


	//----- nvinfo : EIATTR_KPARAM_INFO
	.align		4
.L_11:
        /*0018*/ 	.byte	0x04, 0x17
        /*001a*/ 	.short	(.L_13 - .L_12)
.L_12:
        /*001c*/ 	.word	0x00000000
        /*0020*/ 	.short	0x0000
        /*0022*/ 	.short	0x0000
        /*0024*/ 	.byte	0x00, 0xf4, 0x21, 0x00


	//----- nvinfo : EIATTR_SPARSE_MMA_MASK
	.align		4
.L_13:
        /*0028*/ 	.byte	0x03, 0x50
        /*002a*/ 	.short	0x0000


	//----- nvinfo : EIATTR_MAXREG_COUNT
	.align		4
        /*002c*/ 	.byte	0x03, 0x1b
        /*002e*/ 	.short	0x00ff


	//----- nvinfo : EIATTR_EXIT_INSTR_OFFSETS
	.align		4
        /*0030*/ 	.byte	0x04, 0x1c
        /*0032*/ 	.short	(.L_15 - .L_14)


	//   ....[0]....
.L_14:
        /*0034*/ 	.word	0x00000130


	//   ....[1]....
        /*0038*/ 	.word	0x00000150


	//----- nvinfo : EIATTR_REQNTID
	.align		4
.L_15:
        /*003c*/ 	.byte	0x04, 0x10
        /*003e*/ 	.short	(.L_17 - .L_16)
.L_16:
        /*0040*/ 	.word	0x00000080
        /*0044*/ 	.word	0x00000001
        /*0048*/ 	.word	0x00000001


	//----- nvinfo : EIATTR_CRS_STACK_SIZE
	.align		4
.L_17:
        /*004c*/ 	.byte	0x04, 0x1e
        /*004e*/ 	.short	(.L_19 - .L_18)
.L_18:
        /*0050*/ 	.word	0x00000000


	//----- nvinfo : EIATTR_CBANK_PARAM_SIZE
	.align		4
.L_19:
        /*0054*/ 	.byte	0x03, 0x19
        /*0056*/ 	.short	0x000c


	//----- nvinfo : EIATTR_PARAM_CBANK
	.align		4
        /*0058*/ 	.byte	0x04, 0x0a
        /*005a*/ 	.short	(.L_21 - .L_20)
	.align		4
.L_20:
        /*005c*/ 	.word	index@(.nv.constant0.triton_poi_fused_relu_1)
        /*0060*/ 	.short	0x0210
        /*0062*/ 	.short	0x000c


	//----- nvinfo : EIATTR_SW_WAR
	.align		4
.L_21:
        /*0064*/ 	.byte	0x04, 0x36
        /*0066*/ 	.short	(.L_23 - .L_22)
.L_22:
        /*0068*/ 	.word	0x00000008
.L_23:


//--------------------- .nv.callgraph             --------------------------
	.section	.nv.callgraph,"",@"SHT_CUDA_CALLGRAPH"
	.align	4
	.sectionentsize	8
	.align		4
        /*0000*/ 	.word	0x00000000
	.align		4
        /*0004*/ 	.word	0xffffffff
	.align		4
        /*0008*/ 	.word	0x00000000
	.align		4
        /*000c*/ 	.word	0xfffffffe
	.align		4
        /*0010*/ 	.word	0x00000000
	.align		4
        /*0014*/ 	.word	0xfffffffd
	.align		4
        /*0018*/ 	.word	0x00000000
	.align		4
        /*001c*/ 	.word	0xfffffffc


//--------------------- .text.triton_poi_fused_relu_1 --------------------------
	.section	.text.triton_poi_fused_relu_1,"ax",@progbits
	.align	128
        .global         triton_poi_fused_relu_1
        .type           triton_poi_fused_relu_1,@function
        .size           triton_poi_fused_relu_1,(.L_x_3 - triton_poi_fused_relu_1)
        .other          triton_poi_fused_relu_1,@"STO_CUDA_ENTRY STV_DEFAULT"
triton_poi_fused_relu_1:
.text.triton_poi_fused_relu_1:
[----:B------:R-:W0:Y:S02]  /*0000*/  LDC R1, c[0x0][0x28] ;  /* 0x00000a00ff017b82 */ /* 0x000e240000000800 */
[----:B------:R-:W1:Y:S01]  /*0010*/  S2R R0, SR_TID.X ;  /* 0x0000000000007919 */ /* 0x000e620000002100 */
[----:B------:R-:W2:Y:S01]  /*0020*/  LDC.64 R2, c[0x0][0x210] ;  /* 0x00008400ff027b82 */ /* 0x000ea20000000a00 */
[----:B------:R-:W-:Y:S01]  /*0030*/  ULDC.64 UR4, c[0x0][0x208] ;  /* 0x0000820000047ab9 */ /* 0x000fe20000000a00 */
[----:B------:R-:W-:Y:S01]  /*0040*/  BSSY B0, `(.L_x_0) ;  /* 0x000000a000007945 */ /* 0x000fe20003800000 */
[----:B------:R-:W3:Y:S01]  /*0050*/  S2R R5, SR_CTAID.X ;  /* 0x0000000000057919 */ /* 0x000ee20000002500 */
[----:B-1----:R-:W-:-:S05]  /*0060*/  IMAD.SHL.U32 R0, R0, 0x2, RZ ;  /* 0x0000000200007824 */ /* 0x002fca00078e00ff */
[----:B------:R-:W-:-:S05]  /*0070*/  LOP3.LUT R0, R0, 0xfe, RZ, 0xc0, !PT ;  /* 0x000000fe00007812 */ /* 0x000fca00078ec0ff */
[----:B---3--:R-:W-:-:S04]  /*0080*/  IMAD R5, R5, 0x100, R0 ;  /* 0x0000010005057824 */ /* 0x008fc800078e0200 */
[C---:B--2---:R-:W-:Y:S01]  /*0090*/  IMAD.WIDE R2, R5.reuse, 0x4, R2 ;  /* 0x0000000405027825 */ /* 0x044fe200078e0202 */
[----:B------:R-:W-:Y:S02]  /*00a0*/  ISETP.GE.AND P2, PT, R5, 0x100, PT ;  /* 0x000001000500780c */ /* 0x000fe40003f46270 */
[----:B------:R-:W-:-:S11]  /*00b0*/  CS2R R4, SRZ ;  /* 0x0000000000047805 */ /* 0x000fd6000001ff00 */
[----:B------:R-:W-:Y:S05]  /*00c0*/  @P2 BRA `(.L_x_1) ;  /* 0x0000000000042947 */ /* 0x000fea0003800000 */
[----:B------:R1:W5:Y:S02]  /*00d0*/  LDG.E.64 R4, desc[UR4][R2.64] ;  /* 0x0000000402047981 */ /* 0x000364000c1e1b00 */
.L_x_1:
[----:B------:R-:W-:Y:S05]  /*00e0*/  BSYNC B0 ;  /* 0x0000000000007941 */ /* 0x000fea0003800000 */
.L_x_0:
[C---:B-----5:R-:W-:Y:S02]  /*00f0*/  FSETP.GEU.AND P0, PT, R4.reuse, RZ, PT ;  /* 0x000000ff0400720b */ /* 0x060fe40003f0e000 */
[C---:B------:R-:W-:Y:S02]  /*0100*/  FSETP.GEU.AND P1, PT, R5.reuse, RZ, PT ;  /* 0x000000ff0500720b */ /* 0x040fe40003f2e000 */
[----:B------:R-:W-:Y:S02]  /*0110*/  FSEL R4, R4, RZ, P0 ;  /* 0x000000ff04047208 */ /* 0x000fe40000000000 */
[----:B------:R-:W-:Y:S01]  /*0120*/  FSEL R5, R5, RZ, P1 ;  /* 0x000000ff05057208 */ /* 0x000fe20000800000 */
[----:B------:R-:W-:Y:S08]  /*0130*/  @P2 EXIT ;  /* 0x000000000000294d */ /* 0x000ff00003800000 */
[----:B------:R-:W-:Y:S01]  /*0140*/  STG.E.64 desc[UR4][R2.64], R4 ;  /* 0x0000000402007986 */ /* 0x000fe2000c101b04 */
[----:B------:R-:W-:Y:S05]  /*0150*/  EXIT ;  /* 0x000000000000794d */ /* 0x000fea0003800000 */
.L_x_2:
[----:B------:R-:W-:-:S00]  /*0160*/  BRA `(.L_x_2) ;  /* 0xfffffffc00fc7947 */ /* 0x000fc0000383ffff */
[----:B------:R-:W-:-:S00]  /*0170*/  NOP ;  /* 0x0000000000007918 */ /* 0x000fc00000000000 */
        /* <DEDUP_REMOVED lines=8> */
.L_x_3:


//--------------------- .nv.constant0.triton_poi_fused_relu_1 --------------------------
	.section	.nv.constant0.triton_poi_fused_relu_1,"a",@progbits
	.sectionflags	@""
	.align	4
.nv.constant0.triton_poi_fused_relu_1:
	.zero		540
